//
// Generated by NVIDIA NVVM Compiler
//
// Compiler Build ID: CL-36424714
// Cuda compilation tools, release 13.0, V13.0.88
// Based on NVVM 20.0.0
//

.version 9.0
.target sm_100
.address_size 64

	// .globl	_Z5Hellov

.visible .entry _Z5Hellov()
{


	ret;

}


// ===== COMPILED SASS (sm_100) =====

	.target	sm_100

	.elftype	@"ET_EXEC"


//--------------------- .note.nv.tkinfo           --------------------------
	.section	.note.nv.tkinfo,"",@"SHT_NOTE"
	.sectionflags	@"SHF_NOTE_NV_TKINFO"
	.tkinfo
        /*0018*/ 	.word	0x00000002
        /*0030*/ 	.string	""
        /*0030*/ 	.string	"ptxas"
        /*0030*/ 	.string	"Cuda compilation tools, release 13.0, V13.0.88"
        /*0030*/ 	.string	"Build cuda_13.0.r13.0/compiler.36424714_0"
        /*0030*/ 	.string	"-arch sm_100 -m 64 "



//--------------------- .note.nv.cuinfo           --------------------------
	.section	.note.nv.cuinfo,"",@"SHT_NOTE"
	.sectionflags	@"SHF_NOTE_NV_CUINFO"
        /*0018*/ 	.short	0x0002
        /*001a*/ 	.short	0x0064
        /*001c*/ 	.short	0x0082
	.zero		2


//--------------------- .nv.info                  --------------------------
	.section	.nv.info,"",@"SHT_CUDA_INFO"
	.align	4


	//----- nvinfo : EIATTR_REGCOUNT
	.align		4
        /*0000*/ 	.byte	0x04, 0x2f
        /*0002*/ 	.short	(.L_1 - .L_0)
	.align		4
.L_0:
        /*0004*/ 	.word	index@(_Z5Hellov)
        /*0008*/ 	.word	0x00000004


	//----- nvinfo : EIATTR_FRAME_SIZE
	.align		4
.L_1:
        /*000c*/ 	.byte	0x04, 0x11
        /*000e*/ 	.short	(.L_3 - .L_2)
	.align		4
.L_2:
        /*0010*/ 	.word	index@(_Z5Hellov)
        /*0014*/ 	.word	0x00000000


	//----- nvinfo : EIATTR_MIN_STACK_SIZE
	.align		4
.L_3:
        /*0018*/ 	.byte	0x04, 0x12
        /*001a*/ 	.short	(.L_5 - .L_4)
	.align		4
.L_4:
        /*001c*/ 	.word	index@(_Z5Hellov)
        /*0020*/ 	.word	0x00000000
.L_5:


//--------------------- .nv.compat                --------------------------
	.section	.nv.compat,"",@"SHT_CUDA_COMPAT_INFO"
	.align	4
        /*0000*/ 	.byte	0x02, 0x09, 0x00, 0x00, 0x02, 0x02, 0x01, 0x00, 0x02, 0x05, 0x05, 0x00, 0x03, 0x07, 0x01, 0x01
        /*0010*/ 	.byte	0x02, 0x03, 0x00, 0x00, 0x02, 0x06, 0x01, 0x00, 0x04, 0x0b, 0x08, 0x00, 0x09, 0x00, 0x00, 0x00
        /*0020*/ 	.byte	0x00, 0x00, 0x00, 0x00


//--------------------- .nv.info._Z5Hellov        --------------------------
	.section	.nv.info._Z5Hellov,"",@"SHT_CUDA_INFO"
	.sectionflags	@""
	.align	4


	//----- nvinfo : EIATTR_CUDA_API_VERSION
	.align		4
        /*0000*/ 	.byte	0x04, 0x37
        /*0002*/ 	.short	(.L_7 - .L_6)
.L_6:
        /*0004*/ 	.word	0x00000082


	//----- nvinfo : EIATTR_SPARSE_MMA_MASK
	.align		4
.L_7:
        /*0008*/ 	.byte	0x03, 0x50
        /*000a*/ 	.short	0x0000


	//----- nvinfo : EIATTR_MAXREG_COUNT
	.align		4
        /*000c*/ 	.byte	0x03, 0x1b
        /*000e*/ 	.short	0x00ff


	//----- nvinfo : EIATTR_MERCURY_ISA_VERSION
	.align		4
        /*0010*/ 	.byte	0x03, 0x5f
        /*0012*/ 	.short	0x0101


	//----- nvinfo : EIATTR_VRC_CTA_INIT_COUNT
	.align		4
        /*0014*/ 	.byte	0x02, 0x4a
	.zero		1
	.zero		1


	//----- nvinfo : EIATTR_EXIT_INSTR_OFFSETS
	.align		4
        /*0018*/ 	.byte	0x04, 0x1c
        /*001a*/ 	.short	(.L_9 - .L_8)


	//   ....[0]....
.L_8:
        /*001c*/ 	.word	0x00000010


	//----- nvinfo : EIATTR_SW_WAR
	.align		4
.L_9:
        /*0020*/ 	.byte	0x04, 0x36
        /*0022*/ 	.short	(.L_11 - .L_10)
.L_10:
        /*0024*/ 	.word	0x00000008
.L_11:


//--------------------- .nv.callgraph             --------------------------
	.section	.nv.callgraph,"",@"SHT_CUDA_CALLGRAPH"
	.align	4
	.sectionentsize	8
	.align		4
        /*0000*/ 	.word	0x00000000
	.align		4
        /*0004*/ 	.word	0xffffffff
	.align		4
        /*0008*/ 	.word	0x00000000
	.align		4
        /*000c*/ 	.word	0xfffffffe
	.align		4
        /*0010*/ 	.word	0x00000000
	.align		4
        /*0014*/ 	.word	0xfffffffd
	.align		4
        /*0018*/ 	.word	0x00000000
	.align		4
        /*001c*/ 	.word	0xfffffffc


//--------------------- .text._Z5Hellov           --------------------------
	.section	.text._Z5Hellov,"ax",@progbits
	.align	128
        .global         _Z5Hellov
        .type           _Z5Hellov,@function
        .size           _Z5Hellov,(.L_x_1 - _Z5Hellov)
        .other          _Z5Hellov,@"STO_CUDA_ENTRY STV_DEFAULT"
_Z5Hellov:
.text._Z5Hellov:
[----:B------:R-:W-:Y:S01]  /*0000*/  LDC R1, c[0x0][0x37c] ;  /* 0x0000df00ff017b82 */ /* 0x000fe20000000800 */
[----:B------:R-:W-:Y:S05]  /*0010*/  EXIT ;  /* 0x000000000000794d */ /* 0x000fea0003800000 */
.L_x_0:
[----:B------:R-:W-:-:S00]  /*0020*/  BRA `(.L_x_0) ;  /* 0xfffffffc00fc7947 */ /* 0x000fc0000383ffff */
[----:B------:R-:W-:-:S00]  /*0030*/  NOP ;  /* 0x0000000000007918 */ /* 0x000fc00000000000 */
        /* <DEDUP_REMOVED lines=12> */
.L_x_1:


//--------------------- .nv.shared.reserved.0     --------------------------
	.section	.nv.shared.reserved.0,"aw",@nobits
	.weak		__nv_reservedSMEM_offset_0_alias
	.size		__nv_reservedSMEM_offset_0_alias, 0, 64
	.other		__nv_reservedSMEM_offset_0_alias,@"STO_CUDA_RESERVED_SHARED STV_DEFAULT"
__nv_reservedSMEM_offset_0_alias:
	.zero		0
	.zero		64


//--------------------- .nv.constant0._Z5Hellov   --------------------------
	.section	.nv.constant0._Z5Hellov,"a",@progbits
	.sectionflags	@""
	.align	4
.nv.constant0._Z5Hellov:
	.zero		896


//--------------------- SYMBOLS --------------------------

	.type		.nv.reservedSmem.offset0,@object
	.size		.nv.reservedSmem.offset0,0x4
